	.headerflags	@"EF_CUDA_TEXMODE_UNIFIED EF_CUDA_64BIT_ADDRESS EF_CUDA_ACCELERATORS EF_CUDA_SM90 EF_CUDA_VIRTUAL_SM(EF_CUDA_SM90)"
	.elftype	@"ET_EXEC"


//--------------------- .nv.info                  --------------------------
	.section	.nv.info,"",@"SHT_CUDA_INFO"
	.align	4


	//----- nvinfo : EIATTR_REGCOUNT
	.align		4
        /*0000*/ 	.byte	0x04, 0x2f
        /*0002*/ 	.short	(.L_2 - .L_1)
	.align		4
.L_1:
        /*0004*/ 	.word	index@(triton_per_fused__log_softmax_mean_mul_neg_sum_1)
        /*0008*/ 	.word	0x00000016


	//----- nvinfo : EIATTR_MIN_STACK_SIZE
	.align		4
.L_2:
        /*000c*/ 	.byte	0x04, 0x12
        /*000e*/ 	.short	(.L_4 - .L_3)
	.align		4
.L_3:
        /*0010*/ 	.word	index@(triton_per_fused__log_softmax_mean_mul_neg_sum_1)
        /*0014*/ 	.word	0x00000000


	//----- nvinfo : EIATTR_FRAME_SIZE
	.align		4
.L_4:
        /*0018*/ 	.byte	0x04, 0x11
        /*001a*/ 	.short	(.L_6 - .L_5)
	.align		4
.L_5:
        /*001c*/ 	.word	index@(triton_per_fused__log_softmax_mean_mul_neg_sum_1)
        /*0020*/ 	.word	0x00000000


	//----- nvinfo : EIATTR_MIN_STACK_SIZE
	.align		4
.L_6:
        /*0024*/ 	.byte	0x04, 0x12
        /*0026*/ 	.short	(.L_8 - .L_7)
	.align		4
.L_7:
        /*0028*/ 	.word	index@(triton_per_fused__log_softmax_mean_mul_neg_sum_1)
        /*002c*/ 	.word	0x00000000
.L_8:


//--------------------- .nv.info.triton_per_fused__log_softmax_mean_mul_neg_sum_1 --------------------------
	.section	.nv.info.triton_per_fused__log_softmax_mean_mul_neg_sum_1,"",@"SHT_CUDA_INFO"
	.sectionflags	@""
	.align	4


	//----- nvinfo : EIATTR_CUDA_API_VERSION
	.align		4
        /*0000*/ 	.byte	0x04, 0x37
        /*0002*/ 	.short	(.L_10 - .L_9)
.L_9:
        /*0004*/ 	.word	0x0000007c


	//----- nvinfo : EIATTR_KPARAM_INFO
	.align		4
.L_10:
        /*0008*/ 	.byte	0x04, 0x17
        /*000a*/ 	.short	(.L_12 - .L_11)
.L_11:
        /*000c*/ 	.word	0x00000000
        /*0010*/ 	.short	0x0003
        /*0012*/ 	.short	0x0018
        /*0014*/ 	.byte	0x00, 0xf0, 0x11, 0x00


	//----- nvinfo : EIATTR_KPARAM_INFO
	.align		4
.L_12:
        /*0018*/ 	.byte	0x04, 0x17
        /*001a*/ 	.short	(.L_14 - .L_13)
.L_13:
        /*001c*/ 	.word	0x00000000
        /*0020*/ 	.short	0x0002
        /*0022*/ 	.short	0x0010
        /*0024*/ 	.byte	0x00, 0xf4, 0x21, 0x00


	//----- nvinfo : EIATTR_KPARAM_INFO
	.align		4
.L_14:
        /*0028*/ 	.byte	0x04, 0x17
        /*002a*/ 	.short	(.L_16 - .L_15)
.L_15:
        /*002c*/ 	.word	0x00000000
        /*0030*/ 	.short	0x0001
        /*0032*/ 	.short	0x0008
        /*0034*/ 	.byte	0x00, 0xf4, 0x21, 0x00


	//----- nvinfo : EIATTR_KPARAM_INFO
	.align		4
.L_16:
        /*0038*/ 	.byte	0x04, 0x17
        /*003a*/ 	.short	(.L_18 - .L_17)
.L_17:
        /*003c*/ 	.word	0x00000000
        /*0040*/ 	.short	0x0000
        /*0042*/ 	.short	0x0000
        /*0044*/ 	.byte	0x00, 0xf4, 0x21, 0x00


	//----- nvinfo : EIATTR_SPARSE_MMA_MASK
	.align		4
.L_18:
        /*0048*/ 	.byte	0x03, 0x50
        /*004a*/ 	.short	0x0000


	//----- nvinfo : EIATTR_MAXREG_COUNT
	.align		4
        /*004c*/ 	.byte	0x03, 0x1b
        /*004e*/ 	.short	0x00ff


	//----- nvinfo : EIATTR_COOP_GROUP_MASK_REGIDS
	.align		4
        /*0050*/ 	.byte	0x04, 0x29
        /*0052*/ 	.short	(.L_20 - .L_19)


	//   ....[0]....
.L_19:
        /*0054*/ 	.word	0xffffffff


	//   ....[1]....
        /*0058*/ 	.word	0xffffffff


	//   ....[2]....
        /*005c*/ 	.word	0xffffffff


	//   ....[3]....
        /*0060*/ 	.word	0xffffffff


	//   ....[4]....
        /*0064*/ 	.word	0xffffffff


	//   ....[5]....
        /*0068*/ 	.word	0xffffffff


	//----- nvinfo : EIATTR_COOP_GROUP_INSTR_OFFSETS
	.align		4
.L_20:
        /*006c*/ 	.byte	0x04, 0x28
        /*006e*/ 	.short	(.L_22 - .L_21)


	//   ....[0]....
.L_21:
        /*0070*/ 	.word	0x00000540


	//   ....[1]....
        /*0074*/ 	.word	0x00000570


	//   ....[2]....
        /*0078*/ 	.word	0x000005b0


	//   ....[3]....
        /*007c*/ 	.word	0x000005d0


	//   ....[4]....
        /*0080*/ 	.word	0x000005f0


	//   ....[5]....
        /*0084*/ 	.word	0x00000660


	//----- nvinfo : EIATTR_EXIT_INSTR_OFFSETS
	.align		4
.L_22:
        /*0088*/ 	.byte	0x04, 0x1c
        /*008a*/ 	.short	(.L_24 - .L_23)


	//   ....[0]....
.L_23:
        /*008c*/ 	.word	0x000006d0


	//   ....[1]....
        /*0090*/ 	.word	0x00000710


	//----- nvinfo : EIATTR_REQNTID
	.align		4
.L_24:
        /*0094*/ 	.byte	0x04, 0x10
        /*0096*/ 	.short	(.L_26 - .L_25)
.L_25:
        /*0098*/ 	.word	0x00000040
        /*009c*/ 	.word	0x00000001
        /*00a0*/ 	.word	0x00000001


	//----- nvinfo : EIATTR_CBANK_PARAM_SIZE
	.align		4
.L_26:
        /*00a4*/ 	.byte	0x03, 0x19
        /*00a6*/ 	.short	0x001c


	//----- nvinfo : EIATTR_PARAM_CBANK
	.align		4
        /*00a8*/ 	.byte	0x04, 0x0a
        /*00aa*/ 	.short	(.L_28 - .L_27)
	.align		4
.L_27:
        /*00ac*/ 	.word	index@(.nv.constant0.triton_per_fused__log_softmax_mean_mul_neg_sum_1)
        /*00b0*/ 	.short	0x0210
        /*00b2*/ 	.short	0x001c


	//----- nvinfo : EIATTR_SW_WAR
	.align		4
.L_28:
        /*00b4*/ 	.byte	0x04, 0x36
        /*00b6*/ 	.short	(.L_30 - .L_29)
.L_29:
        /*00b8*/ 	.word	0x00000008
.L_30:


//--------------------- .nv.callgraph             --------------------------
	.section	.nv.callgraph,"",@"SHT_CUDA_CALLGRAPH"
	.align	4
	.sectionentsize	8
	.align		4
        /*0000*/ 	.word	0x00000000
	.align		4
        /*0004*/ 	.word	0xffffffff
	.align		4
        /*0008*/ 	.word	0x00000000
	.align		4
        /*000c*/ 	.word	0xfffffffe
	.align		4
        /*0010*/ 	.word	0x00000000
	.align		4
        /*0014*/ 	.word	0xfffffffd
	.align		4
        /*0018*/ 	.word	0x00000000
	.align		4
        /*001c*/ 	.word	0xfffffffc


//--------------------- .nv.constant4             --------------------------
	.section	.nv.constant4,"a",@progbits
	.align	8
	.align		8
.nv.constant4:
        /*0000*/ 	.dword	_$_str


//--------------------- .text.triton_per_fused__log_softmax_mean_mul_neg_sum_1 --------------------------
	.section	.text.triton_per_fused__log_softmax_mean_mul_neg_sum_1,"ax",@progbits
	.sectionflags	@"SHF_BARRIERS=1"
	.align	128
        .global         triton_per_fused__log_softmax_mean_mul_neg_sum_1
        .type           triton_per_fused__log_softmax_mean_mul_neg_sum_1,@function
        .size           triton_per_fused__log_softmax_mean_mul_neg_sum_1,(.L_x_1 - triton_per_fused__log_softmax_mean_mul_neg_sum_1)
        .other          triton_per_fused__log_softmax_mean_mul_neg_sum_1,@"STO_CUDA_ENTRY STV_DEFAULT"
triton_per_fused__log_softmax_mean_mul_neg_sum_1:
.text.triton_per_fused__log_softmax_mean_mul_neg_sum_1:
[----:B------:R-:W0:Y:S01]  /*0000*/  LDC R1, c[0x0][0x28] ;  /* 0x00000a00ff017b82 */ /* 0x000e220000000800 */
[----:B------:R-:W1:Y:S07]  /*0010*/  S2R R0, SR_TID.X ;  /* 0x0000000000007919 */ /* 0x000e6e0000002100 */
[----:B------:R-:W2:Y:S01]  /*0020*/  LDC.64 R14, c[0x0][0x220] ;  /* 0x00008800ff0e7b82 */ /* 0x000ea20000000a00 */
[----:B------:R-:W-:-:S07]  /*0030*/  ULDC.64 UR6, c[0x0][0x208] ;  /* 0x0000820000067ab9 */ /* 0x000fce0000000a00 */
[----:B------:R-:W3:Y:S01]  /*0040*/  LDC.64 R12, c[0x0][0x218] ;  /* 0x00008600ff0c7b82 */ /* 0x000ee20000000a00 */
[----:B-1----:R-:W-:-:S04]  /*0050*/  SHF.L.U32 R2, R0, 0x2, RZ ;  /* 0x0000000200027819 */ /* 0x002fc800000006ff */
[----:B------:R-:W-:-:S04]  /*0060*/  LOP3.LUT R5, R2, 0xc0, RZ, 0xc0, !PT ;  /* 0x000000c002057812 */ /* 0x000fc800078ec0ff */
[----:B------:R-:W-:-:S05]  /*0070*/  LOP3.LUT R9, R5, 0xf, R0, 0xf8, !PT ;  /* 0x0000000f05097812 */ /* 0x000fca00078ef800 */
[----:B--2---:R-:W-:-:S05]  /*0080*/  IMAD.WIDE.U32 R14, R9, 0x4, R14 ;  /* 0x00000004090e7825 */ /* 0x004fca00078e000e */
[----:B------:R-:W2:Y:S04]  /*0090*/  LDG.E R5, desc[UR6][R14.64] ;  /* 0x000000060e057981 */ /* 0x000ea8000c1e1900 */
[----:B------:R-:W4:Y:S04]  /*00a0*/  LDG.E R6, desc[UR6][R14.64+0x40] ;  /* 0x000040060e067981 */ /* 0x000f28000c1e1900 */
[----:B------:R-:W5:Y:S04]  /*00b0*/  LDG.E R4, desc[UR6][R14.64+0x80] ;  /* 0x000080060e047981 */ /* 0x000f68000c1e1900 */
[----:B------:R-:W5:Y:S01]  /*00c0*/  LDG.E R7, desc[UR6][R14.64+0xc0] ;  /* 0x0000c0060e077981 */ /* 0x000f62000c1e1900 */
[----:B---3--:R-:W-:-:S05]  /*00d0*/  IMAD.WIDE.U32 R12, R9, 0x4, R12 ;  /* 0x00000004090c7825 */ /* 0x008fca00078e000c */
[----:B------:R-:W3:Y:S04]  /*00e0*/  LDG.E R9, desc[UR6][R12.64+0x40] ;  /* 0x000040060c097981 */ /* 0x000ee8000c1e1900 */
[----:B------:R-:W3:Y:S04]  /*00f0*/  LDG.E R8, desc[UR6][R12.64] ;  /* 0x000000060c087981 */ /* 0x000ee8000c1e1900 */
[----:B------:R-:W3:Y:S04]  /*0100*/  LDG.E R10, desc[UR6][R12.64+0x80] ;  /* 0x000080060c0a7981 */ /* 0x000ee8000c1e1900 */
[----:B------:R1:W3:Y:S01]  /*0110*/  LDG.E R11, desc[UR6][R12.64+0xc0] ;  /* 0x0000c0060c0b7981 */ /* 0x0002e2000c1e1900 */
[----:B------:R-:W1:Y:S01]  /*0120*/  S2UR UR5, SR_CgaCtaId ;  /* 0x00000000000579c3 */ /* 0x000e620000008800 */
[----:B------:R-:W-:-:S02]  /*0130*/  UMOV UR4, 0x400 ;  /* 0x0000040000047882 */ /* 0x000fc40000000000 */
[----:B01----:R-:W-:Y:S01]  /*0140*/  UPRMT UR4, UR5, 0x654, UR4 ;  /* 0x0000065405047896 */ /* 0x003fe20008000004 */
[----:B--2---:R-:W-:Y:S01]  /*0150*/  FMUL R16, R5, 1.4426950216293334961 ;  /* 0x3fb8aa3b05107820 */ /* 0x004fe20000400000 */
[----:B----4-:R-:W-:-:S04]  /*0160*/  FMUL R17, R6, 1.4426950216293334961 ;  /* 0x3fb8aa3b06117820 */ /* 0x010fc80000400000 */
[----:B------:R-:W-:Y:S01]  /*0170*/  FSETP.GEU.AND P0, PT, R16, -126, PT ;  /* 0xc2fc00001000780b */ /* 0x000fe20003f0e000 */
[----:B-----5:R-:W-:Y:S01]  /*0180*/  FMUL R18, R4, 1.4426950216293334961 ;  /* 0x3fb8aa3b04127820 */ /* 0x020fe20000400000 */
[----:B------:R-:W-:Y:S01]  /*0190*/  FSETP.GEU.AND P1, PT, R17, -126, PT ;  /* 0xc2fc00001100780b */ /* 0x000fe20003f2e000 */
[----:B------:R-:W-:-:S03]  /*01a0*/  FMUL R15, R7, 1.4426950216293334961 ;  /* 0x3fb8aa3b070f7820 */ /* 0x000fc60000400000 */
[----:B------:R-:W-:Y:S02]  /*01b0*/  FSETP.GEU.AND P2, PT, R18, -126, PT ;  /* 0xc2fc00001200780b */ /* 0x000fe40003f4e000 */
[----:B------:R-:W-:-:S05]  /*01c0*/  FSETP.GEU.AND P3, PT, R15, -126, PT ;  /* 0xc2fc00000f00780b */ /* 0x000fca0003f6e000 */
[----:B------:R-:W-:Y:S01]  /*01d0*/  @!P0 FMUL R16, R16, 0.5 ;  /* 0x3f00000010108820 */ /* 0x000fe20000400000 */
[----:B---3--:R-:W-:Y:S01]  /*01e0*/  FADD R9, RZ, -R9 ;  /* 0x80000009ff097221 */ /* 0x008fe20000000000 */
[----:B------:R-:W-:Y:S02]  /*01f0*/  @!P1 FMUL R17, R17, 0.5 ;  /* 0x3f00000011119820 */ /* 0x000fe40000400000 */
[----:B------:R-:W0:Y:S01]  /*0200*/  MUFU.EX2 R14, R16 ;  /* 0x00000010000e7308 */ /* 0x000e220000000800 */
[----:B------:R-:W-:Y:S01]  /*0210*/  FADD R8, RZ, -R8 ;  /* 0x80000008ff087221 */ /* 0x000fe20000000000 */
[----:B------:R-:W-:Y:S01]  /*0220*/  @!P2 FMUL R18, R18, 0.5 ;  /* 0x3f0000001212a820 */ /* 0x000fe20000400000 */
[----:B------:R-:W-:Y:S01]  /*0230*/  FADD R10, RZ, -R10 ;  /* 0x8000000aff0a7221 */ /* 0x000fe20000000000 */
[----:B------:R-:W-:-:S04]  /*0240*/  @!P3 FMUL R15, R15, 0.5 ;  /* 0x3f0000000f0fb820 */ /* 0x000fc80000400000 */
[----:B------:R1:W2:Y:S01]  /*0250*/  MUFU.EX2 R13, R17 ;  /* 0x00000011000d7308 */ /* 0x0002a20000000800 */
[----:B------:R-:W-:Y:S01]  /*0260*/  FADD R11, RZ, -R11 ;  /* 0x8000000bff0b7221 */ /* 0x000fe20000000000 */
[----:B0-----:R-:W-:-:S06]  /*0270*/  @!P0 FMUL R14, R14, R14 ;  /* 0x0000000e0e0e8220 */ /* 0x001fcc0000400000 */
[----:B------:R-:W0:Y:S01]  /*0280*/  MUFU.EX2 R12, R18 ;  /* 0x00000012000c7308 */ /* 0x000e220000000800 */
[----:B-1----:R-:W-:Y:S01]  /*0290*/  HFMA2.MMA R17, -RZ, RZ, 1.5048828125, 33.21875 ;  /* 0x3e055027ff117435 */ /* 0x002fe200000001ff */
[----:B--2---:R-:W-:-:S06]  /*02a0*/  @!P1 FMUL R13, R13, R13 ;  /* 0x0000000d0d0d9220 */ /* 0x004fcc0000400000 */
[----:B------:R-:W1:Y:S01]  /*02b0*/  MUFU.EX2 R19, R15 ;  /* 0x0000000f00137308 */ /* 0x000e620000000800 */
[----:B------:R-:W-:Y:S01]  /*02c0*/  FADD R13, R14, R13 ;  /* 0x0000000d0e0d7221 */ /* 0x000fe20000000000 */
[----:B0-----:R-:W-:-:S04]  /*02d0*/  @!P2 FMUL R12, R12, R12 ;  /* 0x0000000c0c0ca220 */ /* 0x001fc80000400000 */
[----:B------:R-:W-:Y:S01]  /*02e0*/  FADD R12, R13, R12 ;  /* 0x0000000c0d0c7221 */ /* 0x000fe20000000000 */
[----:B-1----:R-:W-:-:S04]  /*02f0*/  @!P3 FMUL R19, R19, R19 ;  /* 0x000000131313b220 */ /* 0x002fc80000400000 */
[----:B------:R-:W-:-:S05]  /*0300*/  FADD R12, R12, R19 ;  /* 0x000000130c0c7221 */ /* 0x000fca0000000000 */
[----:B------:R-:W-:-:S13]  /*0310*/  FSETP.GEU.AND P0, PT, R12, 1.175494350822287508e-38, PT ;  /* 0x008000000c00780b */ /* 0x000fda0003f0e000 */
[----:B------:R-:W-:-:S05]  /*0320*/  @!P0 FMUL R12, R12, 8388608 ;  /* 0x4b0000000c0c8820 */ /* 0x000fca0000400000 */
[----:B------:R-:W-:Y:S02]  /*0330*/  IADD3 R13, R12, -0x3f2aaaab, RZ ;  /* 0xc0d555550c0d7810 */ /* 0x000fe40007ffe0ff */
[----:B------:R-:W-:Y:S02]  /*0340*/  ISETP.GE.U32.AND P1, PT, R12, 0x7f800000, PT ;  /* 0x7f8000000c00780c */ /* 0x000fe40003f26070 */
[----:B------:R-:W-:-:S04]  /*0350*/  LOP3.LUT R15, R13, 0xff800000, RZ, 0xc0, !PT ;  /* 0xff8000000d0f7812 */ /* 0x000fc800078ec0ff */
[----:B------:R-:W-:Y:S02]  /*0360*/  IADD3 R13, R12, -R15, RZ ;  /* 0x8000000f0c0d7210 */ /* 0x000fe40007ffe0ff */
[----:B------:R-:W-:-:S03]  /*0370*/  I2FP.F32.S32 R14, R15 ;  /* 0x0000000f000e7245 */ /* 0x000fc60000201400 */
[----:B------:R-:W-:Y:S02]  /*0380*/  FADD R16, R13, -1 ;  /* 0xbf8000000d107421 */ /* 0x000fe40000000000 */
[----:B------:R-:W-:Y:S02]  /*0390*/  @P1 MOV R15, 0x7f800000 ;  /* 0x7f800000000f1802 */ /* 0x000fe40000000f00 */
[----:B------:R-:W-:-:S04]  /*03a0*/  FFMA.FTZ R13, R16, -R17, 0.14084610342979431152 ;  /* 0x3e1039f6100d7423 */ /* 0x000fc80000010811 */
[----:B------:R-:W-:-:S04]  /*03b0*/  FFMA.FTZ R13, R16, R13, -0.12148627638816833496 ;  /* 0xbdf8cdcc100d7423 */ /* 0x000fc8000001000d */
[----:B------:R-:W-:-:S04]  /*03c0*/  FFMA.FTZ R13, R16, R13, 0.13980610668659210205 ;  /* 0x3e0f2955100d7423 */ /* 0x000fc8000001000d */
[----:B------:R-:W-:-:S04]  /*03d0*/  FFMA.FTZ R13, R16, R13, -0.16684235632419586182 ;  /* 0xbe2ad8b9100d7423 */ /* 0x000fc8000001000d */
[----:B------:R-:W-:-:S04]  /*03e0*/  FFMA.FTZ R13, R16, R13, 0.20012299716472625732 ;  /* 0x3e4ced0b100d7423 */ /* 0x000fc8000001000d */
[----:B------:R-:W-:-:S04]  /*03f0*/  FFMA.FTZ R13, R16, R13, -0.24999669194221496582 ;  /* 0xbe7fff22100d7423 */ /* 0x000fc8000001000d */
[----:B------:R-:W-:-:S04]  /*0400*/  FFMA.FTZ R13, R16, R13, 0.33333182334899902344 ;  /* 0x3eaaaa78100d7423 */ /* 0x000fc8000001000d */
[----:B------:R-:W-:Y:S01]  /*0410*/  FFMA.FTZ R17, R16, R13, -0.5 ;  /* 0xbf00000010117423 */ /* 0x000fe2000001000d */
[----:B------:R-:W-:Y:S02]  /*0420*/  FSEL R13, RZ, -23, P0 ;  /* 0xc1b80000ff0d7808 */ /* 0x000fe40000000000 */
[----:B------:R-:W-:Y:S01]  /*0430*/  FSETP.NEU.AND P0, PT, R12, RZ, PT ;  /* 0x000000ff0c00720b */ /* 0x000fe20003f0d000 */
[----:B------:R-:W-:Y:S02]  /*0440*/  FMUL R17, R16, R17 ;  /* 0x0000001110117220 */ /* 0x000fe40000400000 */
[----:B------:R-:W-:Y:S02]  /*0450*/  FFMA.FTZ R13, R14, 1.1920928955078125e-07, R13 ;  /* 0x340000000e0d7823 */ /* 0x000fe4000001000d */
[----:B------:R-:W-:-:S04]  /*0460*/  FFMA.FTZ R16, R16, R17, R16 ;  /* 0x0000001110107223 */ /* 0x000fc80000010010 */
[----:B------:R-:W-:Y:S01]  /*0470*/  FFMA.FTZ R13, R13, 0.69314718246459960938, R16 ;  /* 0x3f3172180d0d7823 */ /* 0x000fe20000010010 */
[----:B------:R-:W-:Y:S01]  /*0480*/  @P1 FFMA.FTZ R13, R12, R15, +INF ;  /* 0x7f8000000c0d1423 */ /* 0x000fe2000001000f */
[----:B------:R-:W-:-:S04]  /*0490*/  ISETP.GE.AND P1, PT, R0, 0x2, PT ;  /* 0x000000020000780c */ /* 0x000fc80003f26270 */
[----:B------:R-:W-:Y:S02]  /*04a0*/  FSEL R13, R13, -INF , P0 ;  /* 0xff8000000d0d7808 */ /* 0x000fe40000000000 */
[----:B------:R-:W-:-:S03]  /*04b0*/  LOP3.LUT P0, RZ, R0, 0x1f, RZ, 0xc0, !PT ;  /* 0x0000001f00ff7812 */ /* 0x000fc6000780c0ff */
[--C-:B------:R-:W-:Y:S01]  /*04c0*/  FADD R6, R6, -R13.reuse ;  /* 0x8000000d06067221 */ /* 0x100fe20000000000 */
[--C-:B------:R-:W-:Y:S01]  /*04d0*/  FADD R5, R5, -R13.reuse ;  /* 0x8000000d05057221 */ /* 0x100fe20000000000 */
[--C-:B------:R-:W-:Y:S01]  /*04e0*/  FADD R4, R4, -R13.reuse ;  /* 0x8000000d04047221 */ /* 0x100fe20000000000 */
[----:B------:R-:W-:Y:S01]  /*04f0*/  FADD R7, R7, -R13 ;  /* 0x8000000d07077221 */ /* 0x000fe20000000000 */
[----:B------:R-:W-:-:S04]  /*0500*/  FMUL R9, R9, R6 ;  /* 0x0000000609097220 */ /* 0x000fc80000400000 */
[----:B------:R-:W-:-:S04]  /*0510*/  FFMA R5, R8, R5, R9 ;  /* 0x0000000508057223 */ /* 0x000fc80000000009 */
[----:B------:R-:W-:-:S04]  /*0520*/  FFMA R4, R10, R4, R5 ;  /* 0x000000040a047223 */ /* 0x000fc80000000005 */
[----:B------:R-:W-:-:S05]  /*0530*/  FFMA R4, R11, R7, R4 ;  /* 0x000000070b047223 */ /* 0x000fca0000000004 */
[----:B------:R-:W0:Y:S02]  /*0540*/  SHFL.BFLY PT, R5, R4, 0x10, 0x1f ;  /* 0x0e001f0004057f89 */ /* 0x000e2400000e0000 */
[----:B0-----:R-:W-:Y:S01]  /*0550*/  FADD R5, R4, R5 ;  /* 0x0000000504057221 */ /* 0x001fe20000000000 */
[----:B------:R-:W-:-:S04]  /*0560*/  SHF.R.U32.HI R4, RZ, 0x3, R0 ;  /* 0x00000003ff047819 */ /* 0x000fc80000011600 */
[----:B------:R-:W0:Y:S01]  /*0570*/  SHFL.BFLY PT, R6, R5, 0x8, 0x1f ;  /* 0x0d001f0005067f89 */ /* 0x000e2200000e0000 */
[----:B------:R-:W-:Y:S01]  /*0580*/  LOP3.LUT R4, R4, 0x4, RZ, 0xc0, !PT ;  /* 0x0000000404047812 */ /* 0x000fe200078ec0ff */
[----:B0-----:R-:W-:Y:S01]  /*0590*/  FADD R6, R5, R6 ;  /* 0x0000000605067221 */ /* 0x001fe20000000000 */
[----:B------:R-:W-:-:S04]  /*05a0*/  LOP3.LUT R5, R0, 0x1, RZ, 0xc0, !PT ;  /* 0x0000000100057812 */ /* 0x000fc800078ec0ff */
[----:B------:R-:W0:Y:S02]  /*05b0*/  SHFL.BFLY PT, R7, R6, 0x4, 0x1f ;  /* 0x0c801f0006077f89 */ /* 0x000e2400000e0000 */
[----:B0-----:R-:W-:-:S05]  /*05c0*/  FADD R7, R6, R7 ;  /* 0x0000000706077221 */ /* 0x001fca0000000000 */
[----:B------:R-:W0:Y:S02]  /*05d0*/  SHFL.BFLY PT, R8, R7, 0x2, 0x1f ;  /* 0x0c401f0007087f89 */ /* 0x000e2400000e0000 */
[----:B0-----:R-:W-:-:S05]  /*05e0*/  FADD R8, R7, R8 ;  /* 0x0000000807087221 */ /* 0x001fca0000000000 */
[----:B------:R-:W0:Y:S02]  /*05f0*/  SHFL.BFLY PT, R9, R8, 0x1, 0x1f ;  /* 0x0c201f0008097f89 */ /* 0x000e2400000e0000 */
[----:B0-----:R-:W-:-:S05]  /*0600*/  FADD R9, R8, R9 ;  /* 0x0000000908097221 */ /* 0x001fca0000000000 */
[----:B------:R-:W-:Y:S01]  /*0610*/  @!P0 STS [R4+UR4], R9 ;  /* 0x0000000904008988 */ /* 0x000fe20008000804 */
[----:B------:R-:W-:Y:S01]  /*0620*/  BAR.SYNC.DEFER_BLOCKING 0x0 ;  /* 0x0000000000007b1d */ /* 0x000fe20000010000 */
[----:B------:R-:W-:-:S04]  /*0630*/  ISETP.NE.U32.AND P0, PT, R5, 0x1, PT ;  /* 0x000000010500780c */ /* 0x000fc80003f05070 */
[----:B------:R-:W-:Y:S01]  /*0640*/  ISETP.LT.AND P0, PT, R0, 0x2, P0 ;  /* 0x000000020000780c */ /* 0x000fe20000701270 */
[----:B------:R-:W0:Y:S04]  /*0650*/  @!P1 LDS R3, [R2+UR4] ;  /* 0x0000000402039984 */ /* 0x000e280008000800 */
[----:B0-----:R-:W0:Y:S02]  /*0660*/  SHFL.BFLY PT, R6, R3, 0x1, 0x1f ;  /* 0x0c201f0003067f89 */ /* 0x001e2400000e0000 */
[----:B0-----:R-:W-:-:S06]  /*0670*/  FADD R5, R3, R6 ;  /* 0x0000000603057221 */ /* 0x001fcc0000000000 */
[----:B------:R0:W-:Y:S01]  /*0680*/  @P0 STS [R2+UR4], R5 ;  /* 0x0000000502000988 */ /* 0x0001e20008000804 */
[----:B------:R-:W-:Y:S01]  /*0690*/  BAR.SYNC.DEFER_BLOCKING 0x0 ;  /* 0x0000000000007b1d */ /* 0x000fe20000010000 */
[----:B------:R-:W-:-:S05]  /*06a0*/  LOP3.LUT P0, RZ, R0, 0x3f, RZ, 0xc0, !PT ;  /* 0x0000003f00ff7812 */ /* 0x000fca000780c0ff */
[----:B------:R-:W1:Y:S02]  /*06b0*/  LDS R6, [UR4] ;  /* 0x00000004ff067984 */ /* 0x000e640008000800 */
[----:B------:R-:W-:Y:S06]  /*06c0*/  BAR.SYNC.DEFER_BLOCKING 0x0 ;  /* 0x0000000000007b1d */ /* 0x000fec0000010000 */
[----:B0-----:R-:W-:Y:S05]  /*06d0*/  @P0 EXIT ;  /* 0x000000000000094d */ /* 0x001fea0003800000 */
[----:B------:R-:W0:Y:S01]  /*06e0*/  LDC.64 R2, c[0x0][0x210] ;  /* 0x00008400ff027b82 */ /* 0x000e220000000a00 */
[----:B-1----:R-:W-:-:S05]  /*06f0*/  FMUL R5, R6, 0.015625 ;  /* 0x3c80000006057820 */ /* 0x002fca0000400000 */
[----:B0-----:R-:W-:Y:S01]  /*0700*/  STG.E desc[UR6][R2.64], R5 ;  /* 0x0000000502007986 */ /* 0x001fe2000c101906 */
[----:B------:R-:W-:Y:S05]  /*0710*/  EXIT ;  /* 0x000000000000794d */ /* 0x000fea0003800000 */
.L_x_0:
[----:B------:R-:W-:-:S00]  /*0720*/  BRA `(.L_x_0) ;  /* 0xfffffffc00fc7947 */ /* 0x000fc0000383ffff */
[----:B------:R-:W-:-:S00]  /*0730*/  NOP ;  /* 0x0000000000007918 */ /* 0x000fc00000000000 */
        /* <DEDUP_REMOVED lines=12> */
.L_x_1:


//--------------------- .nv.global.init           --------------------------
	.section	.nv.global.init,"aw",@progbits
.nv.global.init:
	.type		_$_str,@object
	.size		_$_str,(.L_0 - _$_str)
_$_str:
        /*0000*/ 	.byte	0x5f, 0x5f, 0x43, 0x55, 0x44, 0x41, 0x5f, 0x46, 0x54, 0x5a, 0x00
.L_0:


//--------------------- .nv.shared.triton_per_fused__log_softmax_mean_mul_neg_sum_1 --------------------------
	.section	.nv.shared.triton_per_fused__log_softmax_mean_mul_neg_sum_1,"aw",@nobits
	.sectionflags	@""
	.align	16
	.zero		1024


//--------------------- .nv.constant0.triton_per_fused__log_softmax_mean_mul_neg_sum_1 --------------------------
	.section	.nv.constant0.triton_per_fused__log_softmax_mean_mul_neg_sum_1,"a",@progbits
	.sectionflags	@""
	.align	4
.nv.constant0.triton_per_fused__log_softmax_mean_mul_neg_sum_1:
	.zero		556
